//
// Generated by NVIDIA NVVM Compiler
//
// Compiler Build ID: CL-36424714
// Cuda compilation tools, release 13.0, V13.0.88
// Based on NVVM 20.0.0
//

.version 9.0
.target sm_100
.address_size 64

	// .globl	_Z4gemmPfS_S_S_i

.visible .entry _Z4gemmPfS_S_S_i(
	.param .u64 .ptr .align 1 _Z4gemmPfS_S_S_i_param_0,
	.param .u64 .ptr .align 1 _Z4gemmPfS_S_S_i_param_1,
	.param .u64 .ptr .align 1 _Z4gemmPfS_S_S_i_param_2,
	.param .u64 .ptr .align 1 _Z4gemmPfS_S_S_i_param_3,
	.param .u32 _Z4gemmPfS_S_S_i_param_4
)
{
	.reg .pred 	%p<10>;
	.reg .b32 	%r<40>;
	.reg .b32 	%f<69>;
	.reg .b64 	%rd<71>;

	ld.param.u64 	%rd15, [_Z4gemmPfS_S_S_i_param_0];
	ld.param.u64 	%rd16, [_Z4gemmPfS_S_S_i_param_1];
	ld.param.u32 	%r18, [_Z4gemmPfS_S_S_i_param_4];
	cvta.to.global.u64 	%rd1, %rd16;
	cvta.to.global.u64 	%rd2, %rd15;
	mov.u32 	%r19, %ctaid.y;
	mov.u32 	%r20, %ntid.y;
	mov.u32 	%r21, %tid.y;
	mad.lo.s32 	%r1, %r19, %r20, %r21;
	mov.u32 	%r22, %ctaid.x;
	mov.u32 	%r23, %ntid.x;
	mov.u32 	%r24, %tid.x;
	mad.lo.s32 	%r2, %r22, %r23, %r24;
	max.s32 	%r25, %r1, %r2;
	setp.ge.s32 	%p1, %r25, %r18;
	@%p1 bra 	$L__BB0_13;
	mul.lo.s32 	%r3, %r18, %r1;
	and.b32  	%r4, %r18, 7;
	setp.lt.u32 	%p2, %r18, 8;
	mov.f32 	%f68, 0f00000000;
	mov.b32 	%r38, 0;
	@%p2 bra 	$L__BB0_4;
	and.b32  	%r38, %r18, 2147483640;
	neg.s32 	%r36, %r38;
	mul.wide.s32 	%rd17, %r18, 4;
	add.s64 	%rd3, %rd1, %rd17;
	shl.b32 	%r7, %r18, 3;
	mul.wide.s32 	%rd18, %r18, 8;
	add.s64 	%rd4, %rd1, %rd18;
	mul.wide.s32 	%rd19, %r18, 12;
	add.s64 	%rd5, %rd1, %rd19;
	mul.wide.s32 	%rd20, %r18, 16;
	add.s64 	%rd6, %rd1, %rd20;
	mul.wide.s32 	%rd21, %r18, 20;
	add.s64 	%rd7, %rd1, %rd21;
	mul.wide.s32 	%rd22, %r18, 24;
	add.s64 	%rd8, %rd1, %rd22;
	mul.wide.s32 	%rd23, %r18, 28;
	add.s64 	%rd9, %rd1, %rd23;
	mul.wide.u32 	%rd24, %r3, 4;
	add.s64 	%rd25, %rd24, %rd2;
	add.s64 	%rd70, %rd25, 16;
	mov.f32 	%f68, 0f00000000;
	mov.u32 	%r35, %r2;
$L__BB0_3:
	.pragma "nounroll";
	mul.wide.s32 	%rd26, %r35, 4;
	add.s64 	%rd27, %rd3, %rd26;
	add.s64 	%rd28, %rd4, %rd26;
	add.s64 	%rd29, %rd5, %rd26;
	add.s64 	%rd30, %rd6, %rd26;
	add.s64 	%rd31, %rd7, %rd26;
	add.s64 	%rd32, %rd8, %rd26;
	add.s64 	%rd33, %rd9, %rd26;
	add.s64 	%rd34, %rd1, %rd26;
	ld.global.f32 	%f16, [%rd70+-16];
	ld.global.f32 	%f17, [%rd34];
	fma.rn.f32 	%f18, %f16, %f17, %f68;
	ld.global.f32 	%f19, [%rd70+-12];
	ld.global.f32 	%f20, [%rd27];
	fma.rn.f32 	%f21, %f19, %f20, %f18;
	ld.global.f32 	%f22, [%rd70+-8];
	ld.global.f32 	%f23, [%rd28];
	fma.rn.f32 	%f24, %f22, %f23, %f21;
	ld.global.f32 	%f25, [%rd70+-4];
	ld.global.f32 	%f26, [%rd29];
	fma.rn.f32 	%f27, %f25, %f26, %f24;
	ld.global.f32 	%f28, [%rd70];
	ld.global.f32 	%f29, [%rd30];
	fma.rn.f32 	%f30, %f28, %f29, %f27;
	ld.global.f32 	%f31, [%rd70+4];
	ld.global.f32 	%f32, [%rd31];
	fma.rn.f32 	%f33, %f31, %f32, %f30;
	ld.global.f32 	%f34, [%rd70+8];
	ld.global.f32 	%f35, [%rd32];
	fma.rn.f32 	%f36, %f34, %f35, %f33;
	ld.global.f32 	%f37, [%rd70+12];
	ld.global.f32 	%f38, [%rd33];
	fma.rn.f32 	%f68, %f37, %f38, %f36;
	add.s32 	%r36, %r36, 8;
	add.s32 	%r35, %r35, %r7;
	add.s64 	%rd70, %rd70, 32;
	setp.ne.s32 	%p3, %r36, 0;
	@%p3 bra 	$L__BB0_3;
$L__BB0_4:
	setp.eq.s32 	%p4, %r4, 0;
	@%p4 bra 	$L__BB0_12;
	and.b32  	%r13, %r18, 3;
	setp.lt.u32 	%p5, %r4, 4;
	@%p5 bra 	$L__BB0_7;
	add.s32 	%r27, %r38, %r3;
	mul.wide.u32 	%rd35, %r27, 4;
	add.s64 	%rd36, %rd2, %rd35;
	ld.global.f32 	%f40, [%rd36];
	mad.lo.s32 	%r28, %r38, %r18, %r2;
	mul.wide.s32 	%rd37, %r28, 4;
	add.s64 	%rd38, %rd1, %rd37;
	ld.global.f32 	%f41, [%rd38];
	fma.rn.f32 	%f42, %f40, %f41, %f68;
	cvt.u64.u32 	%rd39, %r3;
	cvt.u64.u32 	%rd40, %r38;
	add.s64 	%rd41, %rd40, %rd39;
	shl.b64 	%rd42, %rd41, 2;
	add.s64 	%rd43, %rd2, %rd42;
	ld.global.f32 	%f43, [%rd43+4];
	mul.wide.s32 	%rd44, %r18, 4;
	add.s64 	%rd45, %rd38, %rd44;
	ld.global.f32 	%f44, [%rd45];
	fma.rn.f32 	%f45, %f43, %f44, %f42;
	ld.global.f32 	%f46, [%rd43+8];
	add.s64 	%rd46, %rd45, %rd44;
	ld.global.f32 	%f47, [%rd46];
	fma.rn.f32 	%f48, %f46, %f47, %f45;
	ld.global.f32 	%f49, [%rd43+12];
	add.s64 	%rd47, %rd46, %rd44;
	ld.global.f32 	%f50, [%rd47];
	fma.rn.f32 	%f68, %f49, %f50, %f48;
	add.s32 	%r38, %r38, 4;
$L__BB0_7:
	setp.eq.s32 	%p6, %r13, 0;
	@%p6 bra 	$L__BB0_12;
	setp.eq.s32 	%p7, %r13, 1;
	@%p7 bra 	$L__BB0_10;
	add.s32 	%r29, %r38, %r3;
	mul.wide.u32 	%rd48, %r29, 4;
	add.s64 	%rd49, %rd2, %rd48;
	ld.global.f32 	%f52, [%rd49];
	mad.lo.s32 	%r30, %r38, %r18, %r2;
	mul.wide.s32 	%rd50, %r30, 4;
	add.s64 	%rd51, %rd1, %rd50;
	ld.global.f32 	%f53, [%rd51];
	fma.rn.f32 	%f54, %f52, %f53, %f68;
	cvt.u64.u32 	%rd52, %r3;
	cvt.u64.u32 	%rd53, %r38;
	add.s64 	%rd54, %rd53, %rd52;
	shl.b64 	%rd55, %rd54, 2;
	add.s64 	%rd56, %rd2, %rd55;
	ld.global.f32 	%f55, [%rd56+4];
	mul.wide.s32 	%rd57, %r18, 4;
	add.s64 	%rd58, %rd51, %rd57;
	ld.global.f32 	%f56, [%rd58];
	fma.rn.f32 	%f68, %f55, %f56, %f54;
	add.s32 	%r38, %r38, 2;
$L__BB0_10:
	and.b32  	%r31, %r18, 1;
	setp.eq.b32 	%p8, %r31, 1;
	not.pred 	%p9, %p8;
	@%p9 bra 	$L__BB0_12;
	add.s32 	%r32, %r38, %r3;
	mul.wide.u32 	%rd59, %r32, 4;
	add.s64 	%rd60, %rd2, %rd59;
	ld.global.f32 	%f57, [%rd60];
	mad.lo.s32 	%r33, %r38, %r18, %r2;
	mul.wide.s32 	%rd61, %r33, 4;
	add.s64 	%rd62, %rd1, %rd61;
	ld.global.f32 	%f58, [%rd62];
	fma.rn.f32 	%f68, %f57, %f58, %f68;
$L__BB0_12:
	ld.param.u64 	%rd69, [_Z4gemmPfS_S_S_i_param_3];
	ld.param.u64 	%rd68, [_Z4gemmPfS_S_S_i_param_2];
	add.s32 	%r34, %r3, %r2;
	cvta.to.global.u64 	%rd63, %rd68;
	mul.wide.s32 	%rd64, %r34, 4;
	add.s64 	%rd65, %rd63, %rd64;
	ld.global.f32 	%f59, [%rd65];
	add.f32 	%f60, %f68, %f59;
	cvta.to.global.u64 	%rd66, %rd69;
	add.s64 	%rd67, %rd66, %rd64;
	st.global.f32 	[%rd67], %f60;
$L__BB0_13:
	ret;

}


// ===== COMPILED SASS (sm_100) =====

	.target	sm_100

	.elftype	@"ET_EXEC"


//--------------------- .note.nv.tkinfo           --------------------------
	.section	.note.nv.tkinfo,"",@"SHT_NOTE"
	.sectionflags	@"SHF_NOTE_NV_TKINFO"
	.tkinfo
        /*0018*/ 	.word	0x00000002
        /*0030*/ 	.string	""
        /*0030*/ 	.string	"ptxas"
        /*0030*/ 	.string	"Cuda compilation tools, release 13.0, V13.0.88"
        /*0030*/ 	.string	"Build cuda_13.0.r13.0/compiler.36424714_0"
        /*0030*/ 	.string	"-arch sm_100 -m 64 "



//--------------------- .note.nv.cuinfo           --------------------------
	.section	.note.nv.cuinfo,"",@"SHT_NOTE"
	.sectionflags	@"SHF_NOTE_NV_CUINFO"
        /*0018*/ 	.short	0x0002
        /*001a*/ 	.short	0x0064
        /*001c*/ 	.short	0x0082
	.zero		2


//--------------------- .nv.info                  --------------------------
	.section	.nv.info,"",@"SHT_CUDA_INFO"
	.align	4


	//----- nvinfo : EIATTR_REGCOUNT
	.align		4
        /*0000*/ 	.byte	0x04, 0x2f
        /*0002*/ 	.short	(.L_1 - .L_0)
	.align		4
.L_0:
        /*0004*/ 	.word	index@(_Z4gemmPfS_S_S_i)
        /*0008*/ 	.word	0x0000001e


	//----- nvinfo : EIATTR_FRAME_SIZE
	.align		4
.L_1:
        /*000c*/ 	.byte	0x04, 0x11
        /*000e*/ 	.short	(.L_3 - .L_2)
	.align		4
.L_2:
        /*0010*/ 	.word	index@(_Z4gemmPfS_S_S_i)
        /*0014*/ 	.word	0x00000000


	//----- nvinfo : EIATTR_MIN_STACK_SIZE
	.align		4
.L_3:
        /*0018*/ 	.byte	0x04, 0x12
        /*001a*/ 	.short	(.L_5 - .L_4)
	.align		4
.L_4:
        /*001c*/ 	.word	index@(_Z4gemmPfS_S_S_i)
        /*0020*/ 	.word	0x00000000
.L_5:


//--------------------- .nv.compat                --------------------------
	.section	.nv.compat,"",@"SHT_CUDA_COMPAT_INFO"
	.align	4
        /*0000*/ 	.byte	0x02, 0x09, 0x00, 0x00, 0x02, 0x02, 0x01, 0x00, 0x02, 0x05, 0x05, 0x00, 0x03, 0x07, 0x01, 0x01
        /*0010*/ 	.byte	0x02, 0x03, 0x00, 0x00, 0x02, 0x06, 0x01, 0x00, 0x04, 0x0b, 0x08, 0x00, 0x09, 0x00, 0x00, 0x00
        /*0020*/ 	.byte	0x00, 0x00, 0x00, 0x00


//--------------------- .nv.info._Z4gemmPfS_S_S_i --------------------------
	.section	.nv.info._Z4gemmPfS_S_S_i,"",@"SHT_CUDA_INFO"
	.sectionflags	@""
	.align	4


	//----- nvinfo : EIATTR_CUDA_API_VERSION
	.align		4
        /*0000*/ 	.byte	0x04, 0x37
        /*0002*/ 	.short	(.L_7 - .L_6)
.L_6:
        /*0004*/ 	.word	0x00000082


	//----- nvinfo : EIATTR_KPARAM_INFO
	.align		4
.L_7:
        /*0008*/ 	.byte	0x04, 0x17
        /*000a*/ 	.short	(.L_9 - .L_8)
.L_8:
        /*000c*/ 	.word	0x00000000
        /*0010*/ 	.short	0x0004
        /*0012*/ 	.short	0x0020
        /*0014*/ 	.byte	0x00, 0xf0, 0x11, 0x00


	//----- nvinfo : EIATTR_KPARAM_INFO
	.align		4
.L_9:
        /*0018*/ 	.byte	0x04, 0x17
        /*001a*/ 	.short	(.L_11 - .L_10)
.L_10:
        /*001c*/ 	.word	0x00000000
        /*0020*/ 	.short	0x0003
        /*0022*/ 	.short	0x0018
        /*0024*/ 	.byte	0x00, 0xf5, 0x21, 0x00


	//----- nvinfo : EIATTR_KPARAM_INFO
	.align		4
.L_11:
        /*0028*/ 	.byte	0x04, 0x17
        /*002a*/ 	.short	(.L_13 - .L_12)
.L_12:
        /*002c*/ 	.word	0x00000000
        /*0030*/ 	.short	0x0002
        /*0032*/ 	.short	0x0010
        /*0034*/ 	.byte	0x00, 0xf5, 0x21, 0x00


	//----- nvinfo : EIATTR_KPARAM_INFO
	.align		4
.L_13:
        /*0038*/ 	.byte	0x04, 0x17
        /*003a*/ 	.short	(.L_15 - .L_14)
.L_14:
        /*003c*/ 	.word	0x00000000
        /*0040*/ 	.short	0x0001
        /*0042*/ 	.short	0x0008
        /*0044*/ 	.byte	0x00, 0xf5, 0x21, 0x00


	//----- nvinfo : EIATTR_KPARAM_INFO
	.align		4
.L_15:
        /*0048*/ 	.byte	0x04, 0x17
        /*004a*/ 	.short	(.L_17 - .L_16)
.L_16:
        /*004c*/ 	.word	0x00000000
        /*0050*/ 	.short	0x0000
        /*0052*/ 	.short	0x0000
        /*0054*/ 	.byte	0x00, 0xf5, 0x21, 0x00


	//----- nvinfo : EIATTR_SPARSE_MMA_MASK
	.align		4
.L_17:
        /*0058*/ 	.byte	0x03, 0x50
        /*005a*/ 	.short	0x0000


	//----- nvinfo : EIATTR_MAXREG_COUNT
	.align		4
        /*005c*/ 	.byte	0x03, 0x1b
        /*005e*/ 	.short	0x00ff


	//----- nvinfo : EIATTR_MERCURY_ISA_VERSION
	.align		4
        /*0060*/ 	.byte	0x03, 0x5f
        /*0062*/ 	.short	0x0101


	//----- nvinfo : EIATTR_VRC_CTA_INIT_COUNT
	.align		4
        /*0064*/ 	.byte	0x02, 0x4a
	.zero		1
	.zero		1


	//----- nvinfo : EIATTR_EXIT_INSTR_OFFSETS
	.align		4
        /*0068*/ 	.byte	0x04, 0x1c
        /*006a*/ 	.short	(.L_19 - .L_18)


	//   ....[0]....
.L_18:
        /*006c*/ 	.word	0x000000c0


	//   ....[1]....
        /*0070*/ 	.word	0x00000ad0


	//----- nvinfo : EIATTR_CBANK_PARAM_SIZE
	.align		4
.L_19:
        /*0074*/ 	.byte	0x03, 0x19
        /*0076*/ 	.short	0x0024


	//----- nvinfo : EIATTR_PARAM_CBANK
	.align		4
        /*0078*/ 	.byte	0x04, 0x0a
        /*007a*/ 	.short	(.L_21 - .L_20)
	.align		4
.L_20:
        /*007c*/ 	.word	index@(.nv.constant0._Z4gemmPfS_S_S_i)
        /*0080*/ 	.short	0x0380
        /*0082*/ 	.short	0x0024


	//----- nvinfo : EIATTR_SW_WAR
	.align		4
.L_21:
        /*0084*/ 	.byte	0x04, 0x36
        /*0086*/ 	.short	(.L_23 - .L_22)
.L_22:
        /*0088*/ 	.word	0x00000008
.L_23:


//--------------------- .nv.callgraph             --------------------------
	.section	.nv.callgraph,"",@"SHT_CUDA_CALLGRAPH"
	.align	4
	.sectionentsize	8
	.align		4
        /*0000*/ 	.word	0x00000000
	.align		4
        /*0004*/ 	.word	0xffffffff
	.align		4
        /*0008*/ 	.word	0x00000000
	.align		4
        /*000c*/ 	.word	0xfffffffe
	.align		4
        /*0010*/ 	.word	0x00000000
	.align		4
        /*0014*/ 	.word	0xfffffffd
	.align		4
        /*0018*/ 	.word	0x00000000
	.align		4
        /*001c*/ 	.word	0xfffffffc


//--------------------- .text._Z4gemmPfS_S_S_i    --------------------------
	.section	.text._Z4gemmPfS_S_S_i,"ax",@progbits
	.align	128
        .global         _Z4gemmPfS_S_S_i
        .type           _Z4gemmPfS_S_S_i,@function
        .size           _Z4gemmPfS_S_S_i,(.L_x_5 - _Z4gemmPfS_S_S_i)
        .other          _Z4gemmPfS_S_S_i,@"STO_CUDA_ENTRY STV_DEFAULT"
_Z4gemmPfS_S_S_i:
.text._Z4gemmPfS_S_S_i:
[----:B------:R-:W-:Y:S01]  /*0000*/  LDC R1, c[0x0][0x37c] ;  /* 0x0000df00ff017b82 */ /* 0x000fe20000000800 */
[----:B------:R-:W0:Y:S07]  /*0010*/  S2R R0, SR_TID.Y ;  /* 0x0000000000007919 */ /* 0x000e2e0000002200 */
[----:B------:R-:W0:Y:S01]  /*0020*/  S2UR UR4, SR_CTAID.Y ;  /* 0x00000000000479c3 */ /* 0x000e220000002600 */
[----:B------:R-:W1:Y:S01]  /*0030*/  LDCU UR20, c[0x0][0x3a0] ;  /* 0x00007400ff1477ac */ /* 0x000e620008000800 */
[----:B------:R-:W2:Y:S06]  /*0040*/  S2R R3, SR_TID.X ;  /* 0x0000000000037919 */ /* 0x000eac0000002100 */
[----:B------:R-:W0:Y:S08]  /*0050*/  LDC R13, c[0x0][0x364] ;  /* 0x0000d900ff0d7b82 */ /* 0x000e300000000800 */
[----:B------:R-:W2:Y:S08]  /*0060*/  S2UR UR5, SR_CTAID.X ;  /* 0x00000000000579c3 */ /* 0x000eb00000002500 */
[----:B------:R-:W2:Y:S01]  /*0070*/  LDC R2, c[0x0][0x360] ;  /* 0x0000d800ff027b82 */ /* 0x000ea20000000800 */
[----:B0-----:R-:W-:-:S02]  /*0080*/  IMAD R13, R13, UR4, R0 ;  /* 0x000000040d0d7c24 */ /* 0x001fc4000f8e0200 */
[----:B--2---:R-:W-:-:S05]  /*0090*/  IMAD R0, R2, UR5, R3 ;  /* 0x0000000502007c24 */ /* 0x004fca000f8e0203 */
[----:B------:R-:W-:-:S04]  /*00a0*/  VIMNMX R2, PT, PT, R13, R0, !PT ;  /* 0x000000000d027248 */ /* 0x000fc80007fe0100 */
[----:B-1----:R-:W-:-:S13]  /*00b0*/  ISETP.GE.AND P0, PT, R2, UR20, PT ;  /* 0x0000001402007c0c */ /* 0x002fda000bf06270 */
[----:B------:R-:W-:Y:S05]  /*00c0*/  @P0 EXIT ;  /* 0x000000000000094d */ /* 0x000fea0003800000 */
[----:B------:R-:W-:Y:S01]  /*00d0*/  UISETP.GE.U32.AND UP0, UPT, UR20, 0x8, UPT ;  /* 0x000000081400788c */ /* 0x000fe2000bf06070 */
[----:B------:R-:W-:Y:S02]  /*00e0*/  HFMA2 R12, -RZ, RZ, 0, 0 ;  /* 0x00000000ff0c7431 */ /* 0x000fe400000001ff */
[----:B------:R-:W-:Y:S01]  /*00f0*/  IMAD R13, R13, UR20, RZ ;  /* 0x000000140d0d7c24 */ /* 0x000fe2000f8e02ff */
[----:B------:R-:W-:Y:S01]  /*0100*/  UMOV UR4, URZ ;  /* 0x000000ff00047c82 */ /* 0x000fe20008000000 */
[----:B------:R-:W0:Y:S04]  /*0110*/  LDCU.64 UR18, c[0x0][0x358] ;  /* 0x00006b00ff1277ac */ /* 0x000e280008000a00 */
[----:B------:R-:W-:Y:S05]  /*0120*/  BRA.U !UP0, `(.L_x_0) ;  /* 0x0000000508047547 */ /* 0x000fea000b800000 */
[----:B------:R-:W1:Y:S01]  /*0130*/  LDCU.128 UR24, c[0x0][0x380] ;  /* 0x00007000ff1877ac */ /* 0x000e620008000c00 */
[----:B------:R-:W-:Y:S02]  /*0140*/  MOV R12, RZ ;  /* 0x000000ff000c7202 */ /* 0x000fe40000000f00 */
[----:B------:R-:W-:Y:S01]  /*0150*/  MOV R14, R0 ;  /* 0x00000000000e7202 */ /* 0x000fe20000000f00 */
[----:B------:R-:W-:-:S04]  /*0160*/  ULOP3.LUT UR4, UR20, 0x7ffffff8, URZ, 0xc0, !UPT ;  /* 0x7ffffff814047892 */ /* 0x000fc8000f8ec0ff */
[----:B------:R-:W-:Y:S01]  /*0170*/  UIADD3 UR5, UPT, UPT, -UR4, URZ, URZ ;  /* 0x000000ff04057290 */ /* 0x000fe2000fffe1ff */
[----:B-1----:R-:W-:Y:S01]  /*0180*/  MOV R2, UR24 ;  /* 0x0000001800027c02 */ /* 0x002fe20008000f00 */
[----:B------:R-:W-:Y:S01]  /*0190*/  UIMAD.WIDE UR6, UR20, 0x8, UR26 ;  /* 0x00000008140678a5 */ /* 0x000fe2000f8e021a */
[----:B------:R-:W-:Y:S01]  /*01a0*/  MOV R3, UR25 ;  /* 0x0000001900037c02 */ /* 0x000fe20008000f00 */
[----:B------:R-:W-:Y:S02]  /*01b0*/  UIMAD.WIDE UR8, UR20, 0xc, UR26 ;  /* 0x0000000c140878a5 */ /* 0x000fe4000f8e021a */
[----:B------:R-:W-:Y:S01]  /*01c0*/  UIMAD.WIDE UR10, UR20, 0x10, UR26 ;  /* 0x00000010140a78a5 */ /* 0x000fe2000f8e021a */
[----:B------:R-:W-:Y:S01]  /*01d0*/  IMAD.WIDE.U32 R2, R13, 0x4, R2 ;  /* 0x000000040d027825 */ /* 0x000fe200078e0002 */
[----:B------:R-:W-:Y:S02]  /*01e0*/  UIMAD.WIDE UR12, UR20, 0x14, UR26 ;  /* 0x00000014140c78a5 */ /* 0x000fe4000f8e021a */
[----:B------:R-:W-:Y:S01]  /*01f0*/  UIMAD.WIDE UR14, UR20, 0x18, UR26 ;  /* 0x00000018140e78a5 */ /* 0x000fe2000f8e021a */
[----:B------:R-:W-:Y:S01]  /*0200*/  IADD3 R2, P0, PT, R2, 0x10, RZ ;  /* 0x0000001002027810 */ /* 0x000fe20007f1e0ff */
[----:B------:R-:W-:-:S03]  /*0210*/  UIMAD.WIDE UR16, UR20, 0x1c, UR26 ;  /* 0x0000001c141078a5 */ /* 0x000fc6000f8e021a */
[----:B------:R-:W-:-:S09]  /*0220*/  IADD3.X R3, PT, PT, RZ, R3, RZ, P0, !PT ;  /* 0x00000003ff037210 */ /* 0x000fd200007fe4ff */
.L_x_1:
[----:B------:R-:W-:Y:S01]  /*0230*/  UIMAD.WIDE UR22, UR20, 0x4, UR26 ;  /* 0x00000004141678a5 */ /* 0x000fe2000f8e021a */
[----:B------:R-:W-:Y:S01]  /*0240*/  MOV R23, 0x4 ;  /* 0x0000000400177802 */ /* 0x000fe20000000f00 */
[----:B------:R-:W-:Y:S01]  /*0250*/  HFMA2 R25, -RZ, RZ, 0, 2.384185791015625e-07 ;  /* 0x00000004ff197431 */ /* 0x000fe200000001ff */
[----:B0-----:R-:W2:Y:S03]  /*0260*/  LDG.E R21, desc[UR18][R2.64+-0x10] ;  /* 0xfffff01202157981 */ /* 0x001ea6000c1e1900 */
[----:B------:R-:W-:Y:S01]  /*0270*/  IMAD.WIDE R22, R14, R23, UR26 ;  /* 0x0000001a0e167e25 */ /* 0x000fe2000f8e0217 */
[----:B------:R-:W-:-:S03]  /*0280*/  MOV R8, UR22 ;  /* 0x0000001600087c02 */ /* 0x000fc60008000f00 */
[----:B------:R-:W-:Y:S01]  /*0290*/  HFMA2 R5, -RZ, RZ, 0, 2.384185791015625e-07 ;  /* 0x00000004ff057431 */ /* 0x000fe200000001ff */
[----:B------:R-:W-:Y:S01]  /*02a0*/  MOV R11, 0x4 ;  /* 0x00000004000b7802 */ /* 0x000fe20000000f00 */
[----:B------:R-:W-:Y:S01]  /*02b0*/  IMAD.U32 R9, RZ, RZ, UR23 ;  /* 0x00000017ff097e24 */ /* 0x000fe2000f8e00ff */
[----:B------:R-:W3:Y:S01]  /*02c0*/  LDG.E R19, desc[UR18][R2.64+-0xc] ;  /* 0xfffff41202137981 */ /* 0x000ee2000c1e1900 */
[----:B------:R-:W-:-:S03]  /*02d0*/  IMAD.WIDE R8, R14, 0x4, R8 ;  /* 0x000000040e087825 */ /* 0x000fc600078e0208 */
[----:B------:R-:W2:Y:S01]  /*02e0*/  LDG.E R22, desc[UR18][R22.64] ;  /* 0x0000001216167981 */ /* 0x000ea2000c1e1900 */
[----:B------:R-:W-:-:S03]  /*02f0*/  IMAD.WIDE R24, R14, R25, UR6 ;  /* 0x000000060e187e25 */ /* 0x000fc6000f8e0219 */
[----:B------:R0:W3:Y:S01]  /*0300*/  LDG.E R20, desc[UR18][R8.64] ;  /* 0x0000001208147981 */ /* 0x0000e2000c1e1900 */
[----:B------:R-:W-:Y:S01]  /*0310*/  MOV R7, 0x4 ;  /* 0x0000000400077802 */ /* 0x000fe20000000f00 */
[C---:B------:R-:W-:Y:S02]  /*0320*/  IMAD.WIDE R10, R14.reuse, R11, UR8 ;  /* 0x000000080e0a7e25 */ /* 0x040fe4000f8e020b */
[----:B------:R-:W4:Y:S04]  /*0330*/  LDG.E R18, desc[UR18][R24.64] ;  /* 0x0000001218127981 */ /* 0x000f28000c1e1900 */
[----:B------:R-:W4:Y:S01]  /*0340*/  LDG.E R17, desc[UR18][R2.64+-0x8] ;  /* 0xfffff81202117981 */ /* 0x000f22000c1e1900 */
[----:B0-----:R-:W-:Y:S02]  /*0350*/  HFMA2 R9, -RZ, RZ, 0, 2.384185791015625e-07 ;  /* 0x00000004ff097431 */ /* 0x001fe400000001ff */
[C---:B------:R-:W-:Y:S01]  /*0360*/  IMAD.WIDE R4, R14.reuse, R5, UR10 ;  /* 0x0000000a0e047e25 */ /* 0x040fe2000f8e0205 */
[----:B------:R0:W5:Y:S04]  /*0370*/  LDG.E R16, desc[UR18][R10.64] ;  /* 0x000000120a107981 */ /* 0x000168000c1e1900 */
[----:B------:R-:W5:Y:S01]  /*0380*/  LDG.E R15, desc[UR18][R2.64+-0x4] ;  /* 0xfffffc12020f7981 */ /* 0x000f62000c1e1900 */
[----:B------:R-:W-:Y:S01]  /*0390*/  IMAD.WIDE R6, R14, R7, UR12 ;  /* 0x0000000c0e067e25 */ /* 0x000fe2000f8e0207 */
[----:B------:R-:W-:-:S02]  /*03a0*/  MOV R27, 0x4 ;  /* 0x00000004001b7802 */ /* 0x000fc40000000f00 */
[----:B------:R1:W5:Y:S01]  /*03b0*/  LDG.E R4, desc[UR18][R4.64] ;  /* 0x0000001204047981 */ /* 0x000362000c1e1900 */
[----:B------:R-:W-:-:S03]  /*03c0*/  IMAD.WIDE R8, R14, R9, UR14 ;  /* 0x0000000e0e087e25 */ /* 0x000fc6000f8e0209 */
[----:B------:R-:W5:Y:S01]  /*03d0*/  LDG.E R23, desc[UR18][R2.64] ;  /* 0x0000001202177981 */ /* 0x000f62000c1e1900 */
[----:B0-----:R-:W-:-:S03]  /*03e0*/  IMAD.WIDE R10, R14, R27, UR16 ;  /* 0x000000100e0a7e25 */ /* 0x001fc6000f8e021b */
[----:B------:R-:W5:Y:S04]  /*03f0*/  LDG.E R7, desc[UR18][R6.64] ;  /* 0x0000001206077981 */ /* 0x000f68000c1e1900 */
[----:B------:R-:W5:Y:S04]  /*0400*/  LDG.E R24, desc[UR18][R2.64+0x4] ;  /* 0x0000041202187981 */ /* 0x000f68000c1e1900 */
[----:B------:R-:W5:Y:S04]  /*0410*/  LDG.E R8, desc[UR18][R8.64] ;  /* 0x0000001208087981 */ /* 0x000f68000c1e1900 */
[----:B------:R-:W5:Y:S04]  /*0420*/  LDG.E R25, desc[UR18][R2.64+0x8] ;  /* 0x0000081202197981 */ /* 0x000f68000c1e1900 */
[----:B------:R-:W5:Y:S04]  /*0430*/  LDG.E R10, desc[UR18][R10.64] ;  /* 0x000000120a0a7981 */ /* 0x000f68000c1e1900 */
[----:B------:R0:W5:Y:S01]  /*0440*/  LDG.E R27, desc[UR18][R2.64+0xc] ;  /* 0x00000c12021b7981 */ /* 0x000162000c1e1900 */
[----:B------:R-:W-:-:S04]  /*0450*/  UIADD3 UR5, UPT, UPT, UR5, 0x8, URZ ;  /* 0x0000000805057890 */ /* 0x000fc8000fffe0ff */
[----:B------:R-:W-:Y:S01]  /*0460*/  UISETP.NE.AND UP0, UPT, UR5, URZ, UPT ;  /* 0x000000ff0500728c */ /* 0x000fe2000bf05270 */
[----:B-1----:R-:W-:Y:S01]  /*0470*/  IMAD.U32 R5, RZ, RZ, UR20 ;  /* 0x00000014ff057e24 */ /* 0x002fe2000f8e00ff */
[----:B0-----:R-:W-:-:S04]  /*0480*/  IADD3 R2, P0, PT, R2, 0x20, RZ ;  /* 0x0000002002027810 */ /* 0x001fc80007f1e0ff */
[----:B------:R-:W-:Y:S02]  /*0490*/  LEA R14, R5, R14, 0x3 ;  /* 0x0000000e050e7211 */ /* 0x000fe400078e18ff */
[----:B------:R-:W-:Y:S01]  /*04a0*/  IADD3.X R3, PT, PT, RZ, R3, RZ, P0, !PT ;  /* 0x00000003ff037210 */ /* 0x000fe200007fe4ff */
[----:B--2---:R-:W-:-:S04]  /*04b0*/  FFMA R22, R21, R22, R12 ;  /* 0x0000001615167223 */ /* 0x004fc8000000000c */
[----:B---3--:R-:W-:-:S04]  /*04c0*/  FFMA R20, R19, R20, R22 ;  /* 0x0000001413147223 */ /* 0x008fc80000000016 */
[----:B----4-:R-:W-:-:S04]  /*04d0*/  FFMA R18, R17, R18, R20 ;  /* 0x0000001211127223 */ /* 0x010fc80000000014 */
[----:B-----5:R-:W-:-:S04]  /*04e0*/  FFMA R16, R15, R16, R18 ;  /* 0x000000100f107223 */ /* 0x020fc80000000012 */
[----:B------:R-:W-:-:S04]  /*04f0*/  FFMA R23, R23, R4, R16 ;  /* 0x0000000417177223 */ /* 0x000fc80000000010 */
[----:B------:R-:W-:-:S04]  /*0500*/  FFMA R24, R24, R7, R23 ;  /* 0x0000000718187223 */ /* 0x000fc80000000017 */
[----:B------:R-:W-:-:S04]  /*0510*/  FFMA R8, R25, R8, R24 ;  /* 0x0000000819087223 */ /* 0x000fc80000000018 */
[----:B------:R-:W-:Y:S01]  /*0520*/  FFMA R12, R27, R10, R8 ;  /* 0x0000000a1b0c7223 */ /* 0x000fe20000000008 */
[----:B------:R-:W-:Y:S06]  /*0530*/  BRA.U UP0, `(.L_x_1) ;  /* 0xfffffffd003c7547 */ /* 0x000fec000b83ffff */
.L_x_0:
[----:B------:R-:W-:-:S04]  /*0540*/  ULOP3.LUT UR6, UR20, 0x7, URZ, 0xc0, !UPT ;  /* 0x0000000714067892 */ /* 0x000fc8000f8ec0ff */
[----:B------:R-:W-:-:S09]  /*0550*/  UISETP.NE.AND UP0, UPT, UR6, URZ, UPT ;  /* 0x000000ff0600728c */ /* 0x000fd2000bf05270 */
[----:B------:R-:W-:Y:S05]  /*0560*/  BRA.U !UP0, `(.L_x_2) ;  /* 0x0000000508387547 */ /* 0x000fea000b800000 */
[----:B------:R-:W-:Y:S02]  /*0570*/  UISETP.GE.U32.AND UP0, UPT, UR6, 0x4, UPT ;  /* 0x000000040600788c */ /* 0x000fe4000bf06070 */
[----:B------:R-:W-:-:S04]  /*0580*/  ULOP3.LUT UR5, UR20, 0x3, URZ, 0xc0, !UPT ;  /* 0x0000000314057892 */ /* 0x000fc8000f8ec0ff */
[----:B------:R-:W-:-:S03]  /*0590*/  UISETP.NE.AND UP1, UPT, UR5, URZ, UPT ;  /* 0x000000ff0500728c */ /* 0x000fc6000bf25270 */
[----:B------:R-:W-:Y:S08]  /*05a0*/  BRA.U !UP0, `(.L_x_3) ;  /* 0x00000001087c7547 */ /* 0x000ff0000b800000 */
[----:B------:R-:W1:Y:S01]  /*05b0*/  LDC.64 R6, c[0x0][0x388] ;  /* 0x0000e200ff067b82 */ /* 0x000e620000000a00 */
[----:B------:R-:W2:Y:S01]  /*05c0*/  LDCU.64 UR6, c[0x0][0x380] ;  /* 0x00007000ff0677ac */ /* 0x000ea20008000a00 */
[----:B------:R-:W-:Y:S02]  /*05d0*/  MOV R9, UR4 ;  /* 0x0000000400097c02 */ /* 0x000fe40008000f00 */
[C---:B------:R-:W-:Y:S02]  /*05e0*/  IADD3 R3, PT, PT, R13.reuse, UR4, RZ ;  /* 0x000000040d037c10 */ /* 0x040fe4000fffe0ff */
[----:B------:R-:W-:Y:S01]  /*05f0*/  IADD3 R10, P0, PT, R13, UR4, RZ ;  /* 0x000000040d0a7c10 */ /* 0x000fe2000ff1e0ff */
[----:B------:R-:W-:Y:S01]  /*0600*/  IMAD R9, R9, UR20, R0 ;  /* 0x0000001409097c24 */ /* 0x000fe2000f8e0200 */
[----:B------:R-:W3:Y:S01]  /*0610*/  LDC.64 R4, c[0x0][0x380] ;  /* 0x0000e000ff047b82 */ /* 0x000ee20000000a00 */
[----:B------:R-:W-:Y:S01]  /*0620*/  MOV R11, UR20 ;  /* 0x00000014000b7c02 */ /* 0x000fe20008000f00 */
[----:B------:R-:W-:-:S02]  /*0630*/  IMAD.U32 R15, RZ, RZ, UR20 ;  /* 0x00000014ff0f7e24 */ /* 0x000fc4000f8e00ff */
[----:B-1----:R-:W-:Y:S01]  /*0640*/  IMAD.WIDE R6, R9, 0x4, R6 ;  /* 0x0000000409067825 */ /* 0x002fe200078e0206 */
[----:B------:R-:W-:-:S05]  /*0650*/  MOV R9, UR20 ;  /* 0x0000001400097c02 */ /* 0x000fca0008000f00 */
[----:B------:R-:W-:Y:S02]  /*0660*/  IMAD.WIDE R8, R9, 0x4, R6 ;  /* 0x0000000409087825 */ /* 0x000fe400078e0206 */
[----:B0-----:R-:W4:Y:S02]  /*0670*/  LDG.E R6, desc[UR18][R6.64] ;  /* 0x0000001206067981 */ /* 0x001f24000c1e1900 */
[----:B---3--:R-:W-:Y:S01]  /*0680*/  IMAD.WIDE.U32 R4, R3, 0x4, R4 ;  /* 0x0000000403047825 */ /* 0x008fe200078e0004 */
[----:B------:R-:W-:Y:S01]  /*0690*/  IADD3.X R3, PT, PT, RZ, RZ, RZ, P0, !PT ;  /* 0x000000ffff037210 */ /* 0x000fe200007fe4ff */
[----:B------:R-:W3:Y:S01]  /*06a0*/  LDG.E R17, desc[UR18][R8.64] ;  /* 0x0000001208117981 */ /* 0x000ee2000c1e1900 */
[----:B--2---:R-:W-:-:S03]  /*06b0*/  LEA R2, P0, R10, UR6, 0x2 ;  /* 0x000000060a027c11 */ /* 0x004fc6000f8010ff */
[----:B------:R-:W4:Y:S01]  /*06c0*/  LDG.E R5, desc[UR18][R4.64] ;  /* 0x0000001204057981 */ /* 0x000f22000c1e1900 */
[----:B------:R-:W-:Y:S01]  /*06d0*/  LEA.HI.X R3, R10, UR7, R3, 0x2, P0 ;  /* 0x000000070a037c11 */ /* 0x000fe200080f1403 */
[----:B------:R-:W-:-:S04]  /*06e0*/  IMAD.WIDE R10, R11, 0x4, R8 ;  /* 0x000000040b0a7825 */ /* 0x000fc800078e0208 */
[----:B------:R-:W3:Y:S01]  /*06f0*/  LDG.E R16, desc[UR18][R2.64+0x4] ;  /* 0x0000041202107981 */ /* 0x000ee2000c1e1900 */
[----:B------:R-:W-:-:S03]  /*0700*/  IMAD.WIDE R14, R15, 0x4, R10 ;  /* 0x000000040f0e7825 */ /* 0x000fc600078e020a */
[----:B------:R-:W2:Y:S04]  /*0710*/  LDG.E R19, desc[UR18][R10.64] ;  /* 0x000000120a137981 */ /* 0x000ea8000c1e1900 */
[----:B------:R-:W2:Y:S04]  /*0720*/  LDG.E R18, desc[UR18][R2.64+0x8] ;  /* 0x0000081202127981 */ /* 0x000ea8000c1e1900 */
[----:B------:R-:W5:Y:S04]  /*0730*/  LDG.E R20, desc[UR18][R2.64+0xc] ;  /* 0x00000c1202147981 */ /* 0x000f68000c1e1900 */
[----:B------:R-:W5:Y:S01]  /*0740*/  LDG.E R14, desc[UR18][R14.64] ;  /* 0x000000120e0e7981 */ /* 0x000f62000c1e1900 */
[----:B------:R-:W-:Y:S01]  /*0750*/  UIADD3 UR4, UPT, UPT, UR4, 0x4, URZ ;  /* 0x0000000404047890 */ /* 0x000fe2000fffe0ff */
[----:B----4-:R-:W-:-:S04]  /*0760*/  FFMA R5, R5, R6, R12 ;  /* 0x0000000605057223 */ /* 0x010fc8000000000c */
[----:B---3--:R-:W-:-:S04]  /*0770*/  FFMA R5, R16, R17, R5 ;  /* 0x0000001110057223 */ /* 0x008fc80000000005 */
[----:B--2---:R-:W-:-:S04]  /*0780*/  FFMA R5, R18, R19, R5 ;  /* 0x0000001312057223 */ /* 0x004fc80000000005 */
[----:B-----5:R-:W-:-:S07]  /*0790*/  FFMA R12, R20, R14, R5 ;  /* 0x0000000e140c7223 */ /* 0x020fce0000000005 */
.L_x_3:
[----:B------:R-:W-:Y:S05]  /*07a0*/  BRA.U !UP1, `(.L_x_2) ;  /* 0x0000000109a87547 */ /* 0x000fea000b800000 */
[----:B------:R-:W-:Y:S01]  /*07b0*/  UISETP.NE.AND UP0, UPT, UR5, 0x1, UPT ;  /* 0x000000010500788c */ /* 0x000fe2000bf05270 */
[----:B------:R-:W-:Y:S01]  /*07c0*/  MOV R7, UR4 ;  /* 0x0000000400077c02 */ /* 0x000fe20008000f00 */
[----:B------:R-:W-:Y:S02]  /*07d0*/  ULOP3.LUT UR5, UR20, 0x1, URZ, 0xc0, !UPT ;  /* 0x0000000114057892 */ /* 0x000fe4000f8ec0ff */
[----:B------:R-:W-:Y:S02]  /*07e0*/  IMAD.U32 R15, RZ, RZ, UR20 ;  /* 0x00000014ff0f7e24 */ /* 0x000fe4000f8e00ff */
[----:B------:R-:W-:Y:S01]  /*07f0*/  UISETP.NE.U32.AND UP1, UPT, UR5, 0x1, UPT ;  /* 0x000000010500788c */ /* 0x000fe2000bf25070 */
[----:B------:R-:W-:-:S04]  /*0800*/  PLOP3.LUT P1, PT, PT, PT, UP0, 0x80, 0x8 ;  /* 0x000000000008781c */ /* 0x000fc80003f2f008 */
[----:B------:R-:W1:Y:S01]  /*0810*/  @UP0 LDCU.128 UR8, c[0x0][0x380] ;  /* 0x00007000ff0807ac */ /* 0x000e620008000c00 */
[----:B------:R-:W-:Y:S01]  /*0820*/  PLOP3.LUT P0, PT, PT, PT, UP1, 0x80, 0x8 ;  /* 0x000000000008781c */ /* 0x000fe20003f0f018 */
[----:B------:R-:W2:Y:S04]  /*0830*/  @UP0 LDCU.64 UR6, c[0x0][0x380] ;  /* 0x00007000ff0607ac */ /* 0x000ea80008000a00 */
[----:B------:R-:W3:Y:S03]  /*0840*/  @!UP1 LDCU.128 UR12, c[0x0][0x380] ;  /* 0x00007000ff0c97ac */ /* 0x000ee60008000c00 */
[C---:B------:R-:W-:Y:S02]  /*0850*/  @P1 IADD3 R3, PT, PT, R13.reuse, UR4, RZ ;  /* 0x000000040d031c10 */ /* 0x040fe4000fffe0ff */
[----:B------:R-:W-:Y:S01]  /*0860*/  @P1 IADD3 R6, P2, PT, R13, UR4, RZ ;  /* 0x000000040d061c10 */ /* 0x000fe2000ff5e0ff */
[----:B------:R-:W-:Y:S01]  /*0870*/  @UP0 UIADD3 UR4, UPT, UPT, UR4, 0x2, URZ ;  /* 0x0000000204040890 */ /* 0x000fe2000fffe0ff */
[----:B-1----:R-:W-:-:S02]  /*0880*/  MOV R10, UR8 ;  /* 0x00000008000a7c02 */ /* 0x002fc40008000f00 */
[----:B------:R-:W-:Y:S02]  /*0890*/  MOV R11, UR9 ;  /* 0x00000009000b7c02 */ /* 0x000fe40008000f00 */
[----:B------:R-:W-:Y:S02]  /*08a0*/  MOV R4, UR10 ;  /* 0x0000000a00047c02 */ /* 0x000fe40008000f00 */
[----:B------:R-:W-:Y:S01]  /*08b0*/  MOV R5, UR11 ;  /* 0x0000000b00057c02 */ /* 0x000fe20008000f00 */
[----:B------:R-:W-:-:S04]  /*08c0*/  @P1 IMAD.WIDE.U32 R10, R3, 0x4, R10 ;  /* 0x00000004030a1825 */ /* 0x000fc800078e000a */
[----:B------:R-:W-:Y:S01]  /*08d0*/  @P1 IMAD R3, R7, UR20, R0 ;  /* 0x0000001407031c24 */ /* 0x000fe2000f8e0200 */
[----:B------:R-:W-:Y:S01]  /*08e0*/  @P1 IADD3.X R7, PT, PT, RZ, RZ, RZ, P2, !PT ;  /* 0x000000ffff071210 */ /* 0x000fe200017fe4ff */
[----:B0-----:R-:W4:Y:S01]  /*08f0*/  @P1 LDG.E R11, desc[UR18][R10.64] ;  /* 0x000000120a0b1981 */ /* 0x001f22000c1e1900 */
[C---:B--2---:R-:W-:Y:S01]  /*0900*/  @P1 LEA R2, P2, R6.reuse, UR6, 0x2 ;  /* 0x0000000606021c11 */ /* 0x044fe2000f8410ff */
[----:B------:R-:W-:Y:S01]  /*0910*/  @P1 IMAD.WIDE R4, R3, 0x4, R4 ;  /* 0x0000000403041825 */ /* 0x000fe200078e0204 */
[----:B------:R-:W-:Y:S02]  /*0920*/  MOV R19, UR4 ;  /* 0x0000000400137c02 */ /* 0x000fe40008000f00 */
[----:B------:R-:W-:Y:S02]  /*0930*/  @P1 LEA.HI.X R3, R6, UR7, R7, 0x2, P2 ;  /* 0x0000000706031c11 */ /* 0x000fe400090f1407 */
[----:B---3--:R-:W-:Y:S01]  /*0940*/  MOV R6, UR12 ;  /* 0x0000000c00067c02 */ /* 0x008fe20008000f00 */
[----:B------:R-:W-:Y:S01]  /*0950*/  @P1 IMAD.WIDE R14, R15, 0x4, R4 ;  /* 0x000000040f0e1825 */ /* 0x000fe200078e0204 */
[----:B------:R-:W-:Y:S01]  /*0960*/  MOV R7, UR13 ;  /* 0x0000000d00077c02 */ /* 0x000fe20008000f00 */
[----:B------:R-:W4:Y:S01]  /*0970*/  @P1 LDG.E R4, desc[UR18][R4.64] ;  /* 0x0000001204041981 */ /* 0x000f22000c1e1900 */
[----:B------:R-:W-:Y:S01]  /*0980*/  @!P0 IADD3 R17, PT, PT, R13, UR4, RZ ;  /* 0x000000040d118c10 */ /* 0x000fe2000fffe0ff */
[----:B------:R-:W-:Y:S01]  /*0990*/  @!P0 IMAD R19, R19, UR20, R0 ;  /* 0x0000001413138c24 */ /* 0x000fe2000f8e0200 */
[----:B------:R-:W-:Y:S01]  /*09a0*/  MOV R8, UR14 ;  /* 0x0000000e00087c02 */ /* 0x000fe20008000f00 */
[----:B------:R-:W2:Y:S01]  /*09b0*/  @P1 LDG.E R14, desc[UR18][R14.64] ;  /* 0x000000120e0e1981 */ /* 0x000ea2000c1e1900 */
[----:B------:R-:W-:Y:S01]  /*09c0*/  MOV R9, UR15 ;  /* 0x0000000f00097c02 */ /* 0x000fe20008000f00 */
[----:B------:R-:W-:-:S02]  /*09d0*/  @!P0 IMAD.WIDE.U32 R6, R17, 0x4, R6 ;  /* 0x0000000411068825 */ /* 0x000fc400078e0006 */
[----:B------:R-:W2:Y:S02]  /*09e0*/  @P1 LDG.E R2, desc[UR18][R2.64+0x4] ;  /* 0x0000041202021981 */ /* 0x000ea4000c1e1900 */
[----:B------:R-:W-:Y:S02]  /*09f0*/  @!P0 IMAD.WIDE R8, R19, 0x4, R8 ;  /* 0x0000000413088825 */ /* 0x000fe400078e0208 */
[----:B------:R-:W3:Y:S04]  /*0a00*/  @!P0 LDG.E R7, desc[UR18][R6.64] ;  /* 0x0000001206078981 */ /* 0x000ee8000c1e1900 */
[----:B------:R-:W3:Y:S01]  /*0a10*/  @!P0 LDG.E R8, desc[UR18][R8.64] ;  /* 0x0000001208088981 */ /* 0x000ee2000c1e1900 */
[----:B----4-:R-:W-:-:S04]  /*0a20*/  @P1 FFMA R11, R11, R4, R12 ;  /* 0x000000040b0b1223 */ /* 0x010fc8000000000c */
[----:B--2---:R-:W-:-:S04]  /*0a30*/  @P1 FFMA R12, R2, R14, R11 ;  /* 0x0000000e020c1223 */ /* 0x004fc8000000000b */
[----:B---3--:R-:W-:-:S07]  /*0a40*/  @!P0 FFMA R12, R7, R8, R12 ;  /* 0x00000008070c8223 */ /* 0x008fce000000000c */
.L_x_2:
[----:B------:R-:W1:Y:S01]  /*0a50*/  LDC.64 R2, c[0x0][0x390] ;  /* 0x0000e400ff027b82 */ /* 0x000e620000000a00 */
[----:B------:R-:W-:-:S07]  /*0a60*/  IADD3 R13, PT, PT, R0, R13, RZ ;  /* 0x0000000d000d7210 */ /* 0x000fce0007ffe0ff */
[----:B------:R-:W2:Y:S01]  /*0a70*/  LDC.64 R4, c[0x0][0x398] ;  /* 0x0000e600ff047b82 */ /* 0x000ea20000000a00 */
[----:B-1----:R-:W-:-:S06]  /*0a80*/  IMAD.WIDE R2, R13, 0x4, R2 ;  /* 0x000000040d027825 */ /* 0x002fcc00078e0202 */
[----:B0-----:R-:W3:Y:S01]  /*0a90*/  LDG.E R3, desc[UR18][R2.64] ;  /* 0x0000001202037981 */ /* 0x001ee2000c1e1900 */
[----:B--2---:R-:W-:-:S04]  /*0aa0*/  IMAD.WIDE R4, R13, 0x4, R4 ;  /* 0x000000040d047825 */ /* 0x004fc800078e0204 */
[----:B---3--:R-:W-:-:S05]  /*0ab0*/  FADD R7, R3, R12 ;  /* 0x0000000c03077221 */ /* 0x008fca0000000000 */
[----:B------:R-:W-:Y:S01]  /*0ac0*/  STG.E desc[UR18][R4.64], R7 ;  /* 0x0000000704007986 */ /* 0x000fe2000c101912 */
[----:B------:R-:W-:Y:S05]  /*0ad0*/  EXIT ;  /* 0x000000000000794d */ /* 0x000fea0003800000 */
.L_x_4:
[----:B------:R-:W-:-:S00]  /*0ae0*/  BRA `(.L_x_4) ;  /* 0xfffffffc00fc7947 */ /* 0x000fc0000383ffff */
[----:B------:R-:W-:-:S00]  /*0af0*/  NOP ;  /* 0x0000000000007918 */ /* 0x000fc00000000000 */
        /* <DEDUP_REMOVED lines=8> */
.L_x_5:


//--------------------- .nv.shared.reserved.0     --------------------------
	.section	.nv.shared.reserved.0,"aw",@nobits
	.weak		__nv_reservedSMEM_offset_0_alias
	.size		__nv_reservedSMEM_offset_0_alias, 0, 64
	.other		__nv_reservedSMEM_offset_0_alias,@"STO_CUDA_RESERVED_SHARED STV_DEFAULT"
__nv_reservedSMEM_offset_0_alias:
	.zero		0
	.zero		64


//--------------------- .nv.constant0._Z4gemmPfS_S_S_i --------------------------
	.section	.nv.constant0._Z4gemmPfS_S_S_i,"a",@progbits
	.sectionflags	@""
	.align	4
.nv.constant0._Z4gemmPfS_S_S_i:
	.zero		932


//--------------------- SYMBOLS --------------------------

	.type		.nv.reservedSmem.offset0,@object
	.size		.nv.reservedSmem.offset0,0x4
